	.headerflags	@"EF_CUDA_TEXMODE_UNIFIED EF_CUDA_64BIT_ADDRESS EF_CUDA_ACCELERATORS EF_CUDA_SM90 EF_CUDA_VIRTUAL_SM(EF_CUDA_SM90)"
	.elftype	@"ET_EXEC"


//--------------------- .nv.info                  --------------------------
	.section	.nv.info,"",@"SHT_CUDA_INFO"
	.align	4


	//----- nvinfo : EIATTR_REGCOUNT
	.align		4
        /*0000*/ 	.byte	0x04, 0x2f
        /*0002*/ 	.short	(.L_2 - .L_1)
	.align		4
.L_1:
        /*0004*/ 	.word	index@(triton_per_fused__native_batch_norm_legit_10)
        /*0008*/ 	.word	0x00000011


	//----- nvinfo : EIATTR_MIN_STACK_SIZE
	.align		4
.L_2:
        /*000c*/ 	.byte	0x04, 0x12
        /*000e*/ 	.short	(.L_4 - .L_3)
	.align		4
.L_3:
        /*0010*/ 	.word	index@(triton_per_fused__native_batch_norm_legit_10)
        /*0014*/ 	.word	0x00000000


	//----- nvinfo : EIATTR_FRAME_SIZE
	.align		4
.L_4:
        /*0018*/ 	.byte	0x04, 0x11
        /*001a*/ 	.short	(.L_6 - .L_5)
	.align		4
.L_5:
        /*001c*/ 	.word	index@(triton_per_fused__native_batch_norm_legit_10)
        /*0020*/ 	.word	0x00000000


	//----- nvinfo : EIATTR_MIN_STACK_SIZE
	.align		4
.L_6:
        /*0024*/ 	.byte	0x04, 0x12
        /*0026*/ 	.short	(.L_8 - .L_7)
	.align		4
.L_7:
        /*0028*/ 	.word	index@(triton_per_fused__native_batch_norm_legit_10)
        /*002c*/ 	.word	0x00000000
.L_8:


//--------------------- .nv.info.triton_per_fused__native_batch_norm_legit_10 --------------------------
	.section	.nv.info.triton_per_fused__native_batch_norm_legit_10,"",@"SHT_CUDA_INFO"
	.sectionflags	@""
	.align	4


	//----- nvinfo : EIATTR_CUDA_API_VERSION
	.align		4
        /*0000*/ 	.byte	0x04, 0x37
        /*0002*/ 	.short	(.L_10 - .L_9)
.L_9:
        /*0004*/ 	.word	0x0000007c


	//----- nvinfo : EIATTR_KPARAM_INFO
	.align		4
.L_10:
        /*0008*/ 	.byte	0x04, 0x17
        /*000a*/ 	.short	(.L_12 - .L_11)
.L_11:
        /*000c*/ 	.word	0x00000000
        /*0010*/ 	.short	0x0004
        /*0012*/ 	.short	0x001c
        /*0014*/ 	.byte	0x00, 0xf0, 0x11, 0x00


	//----- nvinfo : EIATTR_KPARAM_INFO
	.align		4
.L_12:
        /*0018*/ 	.byte	0x04, 0x17
        /*001a*/ 	.short	(.L_14 - .L_13)
.L_13:
        /*001c*/ 	.word	0x00000000
        /*0020*/ 	.short	0x0003
        /*0022*/ 	.short	0x0018
        /*0024*/ 	.byte	0x00, 0xf0, 0x11, 0x00


	//----- nvinfo : EIATTR_KPARAM_INFO
	.align		4
.L_14:
        /*0028*/ 	.byte	0x04, 0x17
        /*002a*/ 	.short	(.L_16 - .L_15)
.L_15:
        /*002c*/ 	.word	0x00000000
        /*0030*/ 	.short	0x0002
        /*0032*/ 	.short	0x0010
        /*0034*/ 	.byte	0x00, 0xf4, 0x21, 0x00


	//----- nvinfo : EIATTR_KPARAM_INFO
	.align		4
.L_16:
        /*0038*/ 	.byte	0x04, 0x17
        /*003a*/ 	.short	(.L_18 - .L_17)
.L_17:
        /*003c*/ 	.word	0x00000000
        /*0040*/ 	.short	0x0001
        /*0042*/ 	.short	0x0008
        /*0044*/ 	.byte	0x00, 0xf4, 0x21, 0x00


	//----- nvinfo : EIATTR_KPARAM_INFO
	.align		4
.L_18:
        /*0048*/ 	.byte	0x04, 0x17
        /*004a*/ 	.short	(.L_20 - .L_19)
.L_19:
        /*004c*/ 	.word	0x00000000
        /*0050*/ 	.short	0x0000
        /*0052*/ 	.short	0x0000
        /*0054*/ 	.byte	0x00, 0xf4, 0x21, 0x00


	//----- nvinfo : EIATTR_SPARSE_MMA_MASK
	.align		4
.L_20:
        /*0058*/ 	.byte	0x03, 0x50
        /*005a*/ 	.short	0x0000


	//----- nvinfo : EIATTR_MAXREG_COUNT
	.align		4
        /*005c*/ 	.byte	0x03, 0x1b
        /*005e*/ 	.short	0x00ff


	//----- nvinfo : EIATTR_COOP_GROUP_MASK_REGIDS
	.align		4
        /*0060*/ 	.byte	0x04, 0x29
        /*0062*/ 	.short	(.L_22 - .L_21)


	//   ....[0]....
.L_21:
        /*0064*/ 	.word	0xffffffff


	//   ....[1]....
        /*0068*/ 	.word	0xffffffff


	//   ....[2]....
        /*006c*/ 	.word	0xffffffff


	//   ....[3]....
        /*0070*/ 	.word	0xffffffff


	//   ....[4]....
        /*0074*/ 	.word	0xffffffff


	//   ....[5]....
        /*0078*/ 	.word	0xffffffff


	//----- nvinfo : EIATTR_COOP_GROUP_INSTR_OFFSETS
	.align		4
.L_22:
        /*007c*/ 	.byte	0x04, 0x28
        /*007e*/ 	.short	(.L_24 - .L_23)


	//   ....[0]....
.L_23:
        /*0080*/ 	.word	0x00000190


	//   ....[1]....
        /*0084*/ 	.word	0x000001b0


	//   ....[2]....
        /*0088*/ 	.word	0x000001e0


	//   ....[3]....
        /*008c*/ 	.word	0x00000290


	//   ....[4]....
        /*0090*/ 	.word	0x000002b0


	//   ....[5]....
        /*0094*/ 	.word	0x000002f0


	//----- nvinfo : EIATTR_EXIT_INSTR_OFFSETS
	.align		4
.L_24:
        /*0098*/ 	.byte	0x04, 0x1c
        /*009a*/ 	.short	(.L_26 - .L_25)


	//   ....[0]....
.L_25:
        /*009c*/ 	.word	0x000003e0


	//   ....[1]....
        /*00a0*/ 	.word	0x00000410


	//----- nvinfo : EIATTR_REQNTID
	.align		4
.L_26:
        /*00a4*/ 	.byte	0x04, 0x10
        /*00a6*/ 	.short	(.L_28 - .L_27)
.L_27:
        /*00a8*/ 	.word	0x00000040
        /*00ac*/ 	.word	0x00000001
        /*00b0*/ 	.word	0x00000001


	//----- nvinfo : EIATTR_CBANK_PARAM_SIZE
	.align		4
.L_28:
        /*00b4*/ 	.byte	0x03, 0x19
        /*00b6*/ 	.short	0x0020


	//----- nvinfo : EIATTR_PARAM_CBANK
	.align		4
        /*00b8*/ 	.byte	0x04, 0x0a
        /*00ba*/ 	.short	(.L_30 - .L_29)
	.align		4
.L_29:
        /*00bc*/ 	.word	index@(.nv.constant0.triton_per_fused__native_batch_norm_legit_10)
        /*00c0*/ 	.short	0x0210
        /*00c2*/ 	.short	0x0020


	//----- nvinfo : EIATTR_SW_WAR
	.align		4
.L_30:
        /*00c4*/ 	.byte	0x04, 0x36
        /*00c6*/ 	.short	(.L_32 - .L_31)
.L_31:
        /*00c8*/ 	.word	0x00000008
.L_32:


//--------------------- .nv.callgraph             --------------------------
	.section	.nv.callgraph,"",@"SHT_CUDA_CALLGRAPH"
	.align	4
	.sectionentsize	8
	.align		4
        /*0000*/ 	.word	0x00000000
	.align		4
        /*0004*/ 	.word	0xffffffff
	.align		4
        /*0008*/ 	.word	0x00000000
	.align		4
        /*000c*/ 	.word	0xfffffffe
	.align		4
        /*0010*/ 	.word	0x00000000
	.align		4
        /*0014*/ 	.word	0xfffffffd
	.align		4
        /*0018*/ 	.word	0x00000000
	.align		4
        /*001c*/ 	.word	0xfffffffc


//--------------------- .nv.constant4             --------------------------
	.section	.nv.constant4,"a",@progbits
	.align	8
	.align		8
.nv.constant4:
        /*0000*/ 	.dword	_$_str


//--------------------- .text.triton_per_fused__native_batch_norm_legit_10 --------------------------
	.section	.text.triton_per_fused__native_batch_norm_legit_10,"ax",@progbits
	.sectionflags	@"SHF_BARRIERS=1"
	.align	128
        .global         triton_per_fused__native_batch_norm_legit_10
        .type           triton_per_fused__native_batch_norm_legit_10,@function
        .size           triton_per_fused__native_batch_norm_legit_10,(.L_x_1 - triton_per_fused__native_batch_norm_legit_10)
        .other          triton_per_fused__native_batch_norm_legit_10,@"STO_CUDA_ENTRY STV_DEFAULT"
triton_per_fused__native_batch_norm_legit_10:
.text.triton_per_fused__native_batch_norm_legit_10:
[----:B------:R-:W0:Y:S02]  /*0000*/  LDC R1, c[0x0][0x28] ;  /* 0x00000a00ff017b82 */ /* 0x000e240000000800 */
[----:B------:R-:W1:Y:S01]  /*0010*/  S2R R0, SR_TID.X ;  /* 0x0000000000007919 */ /* 0x000e620000002100 */
[----:B------:R-:W2:Y:S01]  /*0020*/  LDC.64 R4, c[0x0][0x218] ;  /* 0x00008600ff047b82 */ /* 0x000ea20000000a00 */
[----:B------:R-:W-:Y:S01]  /*0030*/  ULDC.64 UR6, c[0x0][0x208] ;  /* 0x0000820000067ab9 */ /* 0x000fe20000000a00 */
[----:B------:R-:W3:Y:S01]  /*0040*/  S2R R3, SR_CTAID.X ;  /* 0x0000000000037919 */ /* 0x000ee20000002500 */
[----:B-1----:R-:W-:Y:S01]  /*0050*/  SHF.R.U32.HI R2, RZ, 0x3, R0 ;  /* 0x00000003ff027819 */ /* 0x002fe20000011600 */
[----:B------:R-:W-:Y:S02]  /*0060*/  IMAD.SHL.U32 R7, R0, 0x2, RZ ;  /* 0x0000000200077824 */ /* 0x000fe400078e00ff */
[----:B---3--:R-:W-:Y:S01]  /*0070*/  IMAD.SHL.U32 R3, R3, 0x8, RZ ;  /* 0x0000000803037824 */ /* 0x008fe200078e00ff */
[----:B------:R-:W-:Y:S02]  /*0080*/  SGXT.U32 R2, R2, 0x3 ;  /* 0x000000030202781a */ /* 0x000fe40000000000 */
[----:B------:R-:W-:-:S02]  /*0090*/  LOP3.LUT R7, R7, 0xe, RZ, 0xc0, !PT ;  /* 0x0000000e07077812 */ /* 0x000fc400078ec0ff */
[----:B------:R-:W-:-:S04]  /*00a0*/  LOP3.LUT R6, R3, R2, RZ, 0xfc, !PT ;  /* 0x0000000203067212 */ /* 0x000fc800078efcff */
[C---:B------:R-:W-:Y:S02]  /*00b0*/  ISETP.GE.AND P0, PT, R6.reuse, 0x200, PT ;  /* 0x000002000600780c */ /* 0x040fe40003f06270 */
[----:B------:R-:W-:-:S05]  /*00c0*/  LEA R7, R6, R7, 0x4 ;  /* 0x0000000706077211 */ /* 0x000fca00078e20ff */
[----:B--2---:R-:W-:Y:S01]  /*00d0*/  IMAD.WIDE R4, R7, 0x4, R4 ;  /* 0x0000000407047825 */ /* 0x004fe200078e0204 */
[----:B------:R-:W-:-:S06]  /*00e0*/  CS2R R6, SRZ ;  /* 0x0000000000067805 */ /* 0x000fcc000001ff00 */
[----:B------:R-:W2:Y:S01]  /*00f0*/  @!P0 LDG.E.64 R6, desc[UR6][R4.64] ;  /* 0x0000000604068981 */ /* 0x000ea2000c1e1b00 */
[----:B------:R-:W1:Y:S01]  /*0100*/  S2UR UR5, SR_CgaCtaId ;  /* 0x00000000000579c3 */ /* 0x000e620000008800 */
[----:B------:R-:W-:Y:S01]  /*0110*/  UMOV UR4, 0x400 ;  /* 0x0000040000047882 */ /* 0x000fe20000000000 */
[----:B------:R-:W-:Y:S01]  /*0120*/  HFMA2.MMA R14, -RZ, RZ, 1.375, 0 ;  /* 0x3d800000ff0e7435 */ /* 0x000fe200000001ff */
[----:B------:R-:W-:Y:S01]  /*0130*/  LOP3.LUT R13, R3, 0x7, R0, 0xf8, !PT ;  /* 0x00000007030d7812 */ /* 0x000fe200078ef800 */
[----:B-1----:R-:W-:Y:S01]  /*0140*/  UPRMT UR4, UR5, 0x654, UR4 ;  /* 0x0000065405047896 */ /* 0x002fe20008000004 */
[----:B--2---:R-:W-:Y:S02]  /*0150*/  SEL R6, R6, RZ, !P0 ;  /* 0x000000ff06067207 */ /* 0x004fe40004000000 */
[----:B------:R-:W-:-:S05]  /*0160*/  SEL R7, R7, RZ, !P0 ;  /* 0x000000ff07077207 */ /* 0x000fca0004000000 */
[----:B------:R-:W-:-:S05]  /*0170*/  FADD R8, R6, R7 ;  /* 0x0000000706087221 */ /* 0x000fca0000000000 */
[----:B------:R-:W-:-:S05]  /*0180*/  FSEL R8, R8, RZ, !P0 ;  /* 0x000000ff08087208 */ /* 0x000fca0004000000 */
[----:B------:R-:W1:Y:S02]  /*0190*/  SHFL.BFLY PT, R9, R8, 0x4, 0x1f ;  /* 0x0c801f0008097f89 */ /* 0x000e6400000e0000 */
[----:B-1----:R-:W-:-:S05]  /*01a0*/  FADD R9, R8, R9 ;  /* 0x0000000908097221 */ /* 0x002fca0000000000 */
[----:B------:R-:W1:Y:S02]  /*01b0*/  SHFL.BFLY PT, R10, R9, 0x2, 0x1f ;  /* 0x0c401f00090a7f89 */ /* 0x000e6400000e0000 */
[----:B-1----:R-:W-:Y:S01]  /*01c0*/  FADD R10, R9, R10 ;  /* 0x0000000a090a7221 */ /* 0x002fe20000000000 */
[----:B------:R-:W-:-:S04]  /*01d0*/  LEA R9, R2, UR4, 0x2 ;  /* 0x0000000402097c11 */ /* 0x000fc8000f8e10ff */
[----:B------:R-:W1:Y:S02]  /*01e0*/  SHFL.BFLY PT, R11, R10, 0x1, 0x1f ;  /* 0x0c201f000a0b7f89 */ /* 0x000e6400000e0000 */
[----:B-1----:R-:W-:-:S04]  /*01f0*/  FADD R12, R10, R11 ;  /* 0x0000000b0a0c7221 */ /* 0x002fc80000000000 */
[C---:B------:R-:W-:Y:S01]  /*0200*/  FFMA R7, R12.reuse, -0.0625, R7 ;  /* 0xbd8000000c077823 */ /* 0x040fe20000000007 */
[----:B------:R-:W-:Y:S01]  /*0210*/  FFMA R6, R12, -0.0625, R6 ;  /* 0xbd8000000c067823 */ /* 0x000fe20000000006 */
[----:B------:R-:W-:Y:S02]  /*0220*/  STS [R9], R12 ;  /* 0x0000000c09007388 */ /* 0x000fe40000000800 */
[----:B------:R-:W-:-:S04]  /*0230*/  FMUL R7, R7, R7 ;  /* 0x0000000707077220 */ /* 0x000fc80000400000 */
[----:B------:R-:W-:-:S05]  /*0240*/  FFMA R7, R6, R6, R7 ;  /* 0x0000000606077223 */ /* 0x000fca0000000007 */
[----:B------:R-:W-:Y:S01]  /*0250*/  FSEL R7, R7, RZ, !P0 ;  /* 0x000000ff07077208 */ /* 0x000fe20004000000 */
[----:B------:R-:W-:Y:S01]  /*0260*/  BAR.SYNC.DEFER_BLOCKING 0x0 ;  /* 0x0000000000007b1d */ /* 0x000fe20000010000 */
[----:B------:R-:W-:-:S04]  /*0270*/  LOP3.LUT P0, RZ, R0, 0x38, RZ, 0xc0, !PT ;  /* 0x0000003800ff7812 */ /* 0x000fc8000780c0ff */
[----:B------:R-:W-:Y:S01]  /*0280*/  ISETP.LT.AND P0, PT, R13, 0x200, !P0 ;  /* 0x000002000d00780c */ /* 0x000fe20004701270 */
[----:B------:R-:W1:Y:S02]  /*0290*/  SHFL.BFLY PT, R4, R7, 0x4, 0x1f ;  /* 0x0c801f0007047f89 */ /* 0x000e6400000e0000 */
[----:B-1----:R-:W-:-:S05]  /*02a0*/  FADD R5, R7, R4 ;  /* 0x0000000407057221 */ /* 0x002fca0000000000 */
[----:B------:R-:W1:Y:S02]  /*02b0*/  SHFL.BFLY PT, R4, R5, 0x2, 0x1f ;  /* 0x0c401f0005047f89 */ /* 0x000e6400000e0000 */
[----:B-1----:R-:W-:Y:S01]  /*02c0*/  FADD R6, R5, R4 ;  /* 0x0000000405067221 */ /* 0x002fe20000000000 */
[----:B------:R-:W-:-:S04]  /*02d0*/  LOP3.LUT R4, R0, 0x7, RZ, 0xc0, !PT ;  /* 0x0000000700047812 */ /* 0x000fc800078ec0ff */
[----:B------:R-:W-:Y:S01]  /*02e0*/  LEA R8, R4, UR4, 0x2 ;  /* 0x0000000404087c11 */ /* 0x000fe2000f8e10ff */
[----:B------:R-:W1:Y:S01]  /*02f0*/  SHFL.BFLY PT, R11, R6, 0x1, 0x1f ;  /* 0x0c201f00060b7f89 */ /* 0x000e6200000e0000 */
[----:B------:R-:W2:Y:S03]  /*0300*/  LDC.64 R4, c[0x0][0x210] ;  /* 0x00008400ff047b82 */ /* 0x000ea60000000a00 */
[----:B------:R-:W-:Y:S01]  /*0310*/  LDS R10, [R8] ;  /* 0x00000000080a7984 */ /* 0x000fe20000000800 */
[----:B-1----:R-:W-:-:S04]  /*0320*/  FADD R2, R6, R11 ;  /* 0x0000000b06027221 */ /* 0x002fc80000000000 */
[----:B------:R-:W-:Y:S08]  /*0330*/  BAR.SYNC.DEFER_BLOCKING 0x0 ;  /* 0x0000000000007b1d */ /* 0x000ff00000010000 */
[----:B------:R-:W1:Y:S01]  /*0340*/  LDC.64 R6, c[0x0][0x220] ;  /* 0x00008800ff067b82 */ /* 0x000e620000000a00 */
[----:B------:R2:W-:Y:S07]  /*0350*/  STS [R9], R2 ;  /* 0x0000000209007388 */ /* 0x0005ee0000000800 */
[----:B------:R-:W-:Y:S01]  /*0360*/  BAR.SYNC.DEFER_BLOCKING 0x0 ;  /* 0x0000000000007b1d */ /* 0x000fe20000010000 */
[----:B--2---:R-:W-:-:S04]  /*0370*/  IMAD.WIDE R2, R13, 0x4, R4 ;  /* 0x000000040d027825 */ /* 0x004fc800078e0204 */
[----:B-1----:R-:W-:Y:S01]  /*0380*/  IMAD.WIDE R4, R13, 0x4, R6 ;  /* 0x000000040d047825 */ /* 0x002fe200078e0206 */
[----:B------:R-:W1:Y:S03]  /*0390*/  LDS R11, [R8] ;  /* 0x00000000080b7984 */ /* 0x000e660000000800 */
[----:B-1----:R-:W-:-:S06]  /*03a0*/  FFMA R11, R11, R14, 9.9999997473787516356e-06 ;  /* 0x3727c5ac0b0b7423 */ /* 0x002fcc000000000e */
[----:B------:R-:W1:Y:S01]  /*03b0*/  MUFU.RSQ R11, R11 ;  /* 0x0000000b000b7308 */ /* 0x000e620000001400 */
[----:B------:R-:W-:Y:S06]  /*03c0*/  BAR.SYNC.DEFER_BLOCKING 0x0 ;  /* 0x0000000000007b1d */ /* 0x000fec0000010000 */
[----:B-1----:R1:W-:Y:S01]  /*03d0*/  @P0 STG.E desc[UR6][R2.64], R11 ;  /* 0x0000000b02000986 */ /* 0x0023e2000c101906 */
[----:B------:R-:W-:Y:S05]  /*03e0*/  @!P0 EXIT ;  /* 0x000000000000894d */ /* 0x000fea0003800000 */
[----:B-1----:R-:W-:-:S05]  /*03f0*/  FMUL R3, R10, 0.0625 ;  /* 0x3d8000000a037820 */ /* 0x002fca0000400000 */
[----:B------:R-:W-:Y:S01]  /*0400*/  STG.E desc[UR6][R4.64], R3 ;  /* 0x0000000304007986 */ /* 0x000fe2000c101906 */
[----:B------:R-:W-:Y:S05]  /*0410*/  EXIT ;  /* 0x000000000000794d */ /* 0x000fea0003800000 */
.L_x_0:
[----:B------:R-:W-:-:S00]  /*0420*/  BRA `(.L_x_0) ;  /* 0xfffffffc00fc7947 */ /* 0x000fc0000383ffff */
[----:B------:R-:W-:-:S00]  /*0430*/  NOP ;  /* 0x0000000000007918 */ /* 0x000fc00000000000 */
        /* <DEDUP_REMOVED lines=12> */
.L_x_1:


//--------------------- .nv.global.init           --------------------------
	.section	.nv.global.init,"aw",@progbits
.nv.global.init:
	.type		_$_str,@object
	.size		_$_str,(.L_0 - _$_str)
_$_str:
        /*0000*/ 	.byte	0x5f, 0x5f, 0x43, 0x55, 0x44, 0x41, 0x5f, 0x46, 0x54, 0x5a, 0x00
.L_0:


//--------------------- .nv.shared.triton_per_fused__native_batch_norm_legit_10 --------------------------
	.section	.nv.shared.triton_per_fused__native_batch_norm_legit_10,"aw",@nobits
	.sectionflags	@""
	.align	16
	.zero		1024


//--------------------- .nv.constant0.triton_per_fused__native_batch_norm_legit_10 --------------------------
	.section	.nv.constant0.triton_per_fused__native_batch_norm_legit_10,"a",@progbits
	.sectionflags	@""
	.align	4
.nv.constant0.triton_per_fused__native_batch_norm_legit_10:
	.zero		560
